//
// Generated by NVIDIA NVVM Compiler
//
// Compiler Build ID: CL-36424714
// Cuda compilation tools, release 13.0, V13.0.88
// Based on NVVM 20.0.0
//

.version 9.0
.target sm_100
.address_size 64

	// .globl	_Z10addVectorsPKiS0_PiRS_
.extern .func  (.param .b32 func_retval0) vprintf
(
	.param .b64 vprintf_param_0,
	.param .b64 vprintf_param_1
)
;
.global .align 1 .b8 $str[15] = {104, 101, 108, 108, 111, 32, 102, 114, 111, 109, 32, 103, 112, 117};

.visible .entry _Z10addVectorsPKiS0_PiRS_(
	.param .u64 .ptr .align 1 _Z10addVectorsPKiS0_PiRS__param_0,
	.param .u64 .ptr .align 1 _Z10addVectorsPKiS0_PiRS__param_1,
	.param .u64 .ptr .align 1 _Z10addVectorsPKiS0_PiRS__param_2,
	.param .u64 .ptr .align 1 _Z10addVectorsPKiS0_PiRS__param_3
)
{
	.reg .b32 	%r<10>;
	.reg .b64 	%rd<13>;

	ld.param.u64 	%rd1, [_Z10addVectorsPKiS0_PiRS__param_0];
	ld.param.u64 	%rd2, [_Z10addVectorsPKiS0_PiRS__param_1];
	ld.param.u64 	%rd3, [_Z10addVectorsPKiS0_PiRS__param_2];
	cvta.to.global.u64 	%rd4, %rd3;
	cvta.to.global.u64 	%rd5, %rd2;
	cvta.to.global.u64 	%rd6, %rd1;
	mov.u32 	%r1, %ntid.x;
	mov.u32 	%r2, %ctaid.x;
	mov.u32 	%r3, %tid.x;
	mad.lo.s32 	%r4, %r1, %r2, %r3;
	mul.wide.s32 	%rd7, %r4, 4;
	add.s64 	%rd8, %rd6, %rd7;
	ld.global.u32 	%r5, [%rd8];
	add.s64 	%rd9, %rd5, %rd7;
	ld.global.u32 	%r6, [%rd9];
	add.s32 	%r7, %r6, %r5;
	add.s64 	%rd10, %rd4, %rd7;
	st.global.u32 	[%rd10], %r7;
	mov.u64 	%rd11, $str;
	cvta.global.u64 	%rd12, %rd11;
	{ // callseq 0, 0
	.param .b64 param0;
	st.param.b64 	[param0], %rd12;
	.param .b64 param1;
	st.param.b64 	[param1], 0;
	.param .b32 retval0;
	call.uni (retval0), 
	vprintf, 
	(
	param0, 
	param1
	);
	ld.param.b32 	%r8, [retval0];
	} // callseq 0
	ret;

}


// ===== COMPILED SASS (sm_100) =====

	.target	sm_100

	.elftype	@"ET_EXEC"


//--------------------- .note.nv.tkinfo           --------------------------
	.section	.note.nv.tkinfo,"",@"SHT_NOTE"
	.sectionflags	@"SHF_NOTE_NV_TKINFO"
	.tkinfo
        /*0018*/ 	.word	0x00000002
        /*0030*/ 	.string	""
        /*0030*/ 	.string	"ptxas"
        /*0030*/ 	.string	"Cuda compilation tools, release 13.0, V13.0.88"
        /*0030*/ 	.string	"Build cuda_13.0.r13.0/compiler.36424714_0"
        /*0030*/ 	.string	"-arch sm_100 -m 64 "



//--------------------- .note.nv.cuinfo           --------------------------
	.section	.note.nv.cuinfo,"",@"SHT_NOTE"
	.sectionflags	@"SHF_NOTE_NV_CUINFO"
        /*0018*/ 	.short	0x0002
        /*001a*/ 	.short	0x0064
        /*001c*/ 	.short	0x0082
	.zero		2


//--------------------- .nv.info                  --------------------------
	.section	.nv.info,"",@"SHT_CUDA_INFO"
	.align	4


	//----- nvinfo : EIATTR_REGCOUNT
	.align		4
        /*0000*/ 	.byte	0x04, 0x2f
        /*0002*/ 	.short	(.L_2 - .L_1)
	.align		4
.L_1:
        /*0004*/ 	.word	index@(_Z10addVectorsPKiS0_PiRS_)
        /*0008*/ 	.word	0x00000018


	//----- nvinfo : EIATTR_FRAME_SIZE
	.align		4
.L_2:
        /*000c*/ 	.byte	0x04, 0x11
        /*000e*/ 	.short	(.L_4 - .L_3)
	.align		4
.L_3:
        /*0010*/ 	.word	index@(_Z10addVectorsPKiS0_PiRS_)
        /*0014*/ 	.word	0x00000000


	//----- nvinfo : EIATTR_MIN_STACK_SIZE
	.align		4
.L_4:
        /*0018*/ 	.byte	0x04, 0x12
        /*001a*/ 	.short	(.L_6 - .L_5)
	.align		4
.L_5:
        /*001c*/ 	.word	index@(_Z10addVectorsPKiS0_PiRS_)
        /*0020*/ 	.word	0x00000000
.L_6:


//--------------------- .nv.compat                --------------------------
	.section	.nv.compat,"",@"SHT_CUDA_COMPAT_INFO"
	.align	4
        /*0000*/ 	.byte	0x02, 0x09, 0x00, 0x00, 0x02, 0x02, 0x01, 0x00, 0x02, 0x05, 0x05, 0x00, 0x03, 0x07, 0x01, 0x01
        /*0010*/ 	.byte	0x02, 0x03, 0x00, 0x00, 0x02, 0x06, 0x01, 0x00, 0x04, 0x0b, 0x08, 0x00, 0x09, 0x00, 0x00, 0x00
        /*0020*/ 	.byte	0x00, 0x00, 0x00, 0x00


//--------------------- .nv.info._Z10addVectorsPKiS0_PiRS_ --------------------------
	.section	.nv.info._Z10addVectorsPKiS0_PiRS_,"",@"SHT_CUDA_INFO"
	.sectionflags	@""
	.align	4


	//----- nvinfo : EIATTR_CUDA_API_VERSION
	.align		4
        /*0000*/ 	.byte	0x04, 0x37
        /*0002*/ 	.short	(.L_8 - .L_7)
.L_7:
        /*0004*/ 	.word	0x00000082


	//----- nvinfo : EIATTR_KPARAM_INFO
	.align		4
.L_8:
        /*0008*/ 	.byte	0x04, 0x17
        /*000a*/ 	.short	(.L_10 - .L_9)
.L_9:
        /*000c*/ 	.word	0x00000000
        /*0010*/ 	.short	0x0003
        /*0012*/ 	.short	0x0018
        /*0014*/ 	.byte	0x00, 0xf5, 0x21, 0x00


	//----- nvinfo : EIATTR_KPARAM_INFO
	.align		4
.L_10:
        /*0018*/ 	.byte	0x04, 0x17
        /*001a*/ 	.short	(.L_12 - .L_11)
.L_11:
        /*001c*/ 	.word	0x00000000
        /*0020*/ 	.short	0x0002
        /*0022*/ 	.short	0x0010
        /*0024*/ 	.byte	0x00, 0xf5, 0x21, 0x00


	//----- nvinfo : EIATTR_KPARAM_INFO
	.align		4
.L_12:
        /*0028*/ 	.byte	0x04, 0x17
        /*002a*/ 	.short	(.L_14 - .L_13)
.L_13:
        /*002c*/ 	.word	0x00000000
        /*0030*/ 	.short	0x0001
        /*0032*/ 	.short	0x0008
        /*0034*/ 	.byte	0x00, 0xf5, 0x21, 0x00


	//----- nvinfo : EIATTR_KPARAM_INFO
	.align		4
.L_14:
        /*0038*/ 	.byte	0x04, 0x17
        /*003a*/ 	.short	(.L_16 - .L_15)
.L_15:
        /*003c*/ 	.word	0x00000000
        /*0040*/ 	.short	0x0000
        /*0042*/ 	.short	0x0000
        /*0044*/ 	.byte	0x00, 0xf5, 0x21, 0x00


	//----- nvinfo : EIATTR_SPARSE_MMA_MASK
	.align		4
.L_16:
        /*0048*/ 	.byte	0x03, 0x50
        /*004a*/ 	.short	0x0000


	//----- nvinfo : EIATTR_MAXREG_COUNT
	.align		4
        /*004c*/ 	.byte	0x03, 0x1b
        /*004e*/ 	.short	0x00ff


	//----- nvinfo : EIATTR_EXTERNS
	.align		4
        /*0050*/ 	.byte	0x04, 0x0f
        /*0052*/ 	.short	(.L_18 - .L_17)


	//   ....[0]....
	.align		4
.L_17:
        /*0054*/ 	.word	index@(vprintf)


	//----- nvinfo : EIATTR_MERCURY_ISA_VERSION
	.align		4
.L_18:
        /*0058*/ 	.byte	0x03, 0x5f
        /*005a*/ 	.short	0x0101


	//----- nvinfo : EIATTR_VRC_CTA_INIT_COUNT
	.align		4
        /*005c*/ 	.byte	0x02, 0x4a
	.zero		1
	.zero		1


	//----- nvinfo : EIATTR_SYSCALL_OFFSETS
	.align		4
        /*0060*/ 	.byte	0x04, 0x46
        /*0062*/ 	.short	(.L_20 - .L_19)


	//   ....[0]....
.L_19:
        /*0064*/ 	.word	0x00000170


	//----- nvinfo : EIATTR_EXIT_INSTR_OFFSETS
	.align		4
.L_20:
        /*0068*/ 	.byte	0x04, 0x1c
        /*006a*/ 	.short	(.L_22 - .L_21)


	//   ....[0]....
.L_21:
        /*006c*/ 	.word	0x00000180


	//----- nvinfo : EIATTR_CBANK_PARAM_SIZE
	.align		4
.L_22:
        /*0070*/ 	.byte	0x03, 0x19
        /*0072*/ 	.short	0x0020


	//----- nvinfo : EIATTR_PARAM_CBANK
	.align		4
        /*0074*/ 	.byte	0x04, 0x0a
        /*0076*/ 	.short	(.L_24 - .L_23)
	.align		4
.L_23:
        /*0078*/ 	.word	index@(.nv.constant0._Z10addVectorsPKiS0_PiRS_)
        /*007c*/ 	.short	0x0380
        /*007e*/ 	.short	0x0020


	//----- nvinfo : EIATTR_SW_WAR
	.align		4
.L_24:
        /*0080*/ 	.byte	0x04, 0x36
        /*0082*/ 	.short	(.L_26 - .L_25)
.L_25:
        /*0084*/ 	.word	0x00000008
.L_26:


//--------------------- .nv.callgraph             --------------------------
	.section	.nv.callgraph,"",@"SHT_CUDA_CALLGRAPH"
	.align	4
	.sectionentsize	8
	.align		4
        /*0000*/ 	.word	0x00000000
	.align		4
        /*0004*/ 	.word	0xffffffff
	.align		4
        /*0008*/ 	.word	index@(_Z10addVectorsPKiS0_PiRS_)
	.align		4
        /*000c*/ 	.word	index@(vprintf)
	.align		4
        /*0010*/ 	.word	0x00000000
	.align		4
        /*0014*/ 	.word	0xfffffffe
	.align		4
        /*0018*/ 	.word	0x00000000
	.align		4
        /*001c*/ 	.word	0xfffffffd
	.align		4
        /*0020*/ 	.word	0x00000000
	.align		4
        /*0024*/ 	.word	0xfffffffc


//--------------------- .nv.constant4             --------------------------
	.section	.nv.constant4,"a",@progbits
	.align	8
	.align		8
.nv.constant4:
        /*0000*/ 	.dword	vprintf
	.align		8
        /*0008*/ 	.dword	$str


//--------------------- .text._Z10addVectorsPKiS0_PiRS_ --------------------------
	.section	.text._Z10addVectorsPKiS0_PiRS_,"ax",@progbits
	.align	128
        .global         _Z10addVectorsPKiS0_PiRS_
        .type           _Z10addVectorsPKiS0_PiRS_,@function
        .size           _Z10addVectorsPKiS0_PiRS_,(.L_x_2 - _Z10addVectorsPKiS0_PiRS_)
        .other          _Z10addVectorsPKiS0_PiRS_,@"STO_CUDA_ENTRY STV_DEFAULT"
_Z10addVectorsPKiS0_PiRS_:
.text._Z10addVectorsPKiS0_PiRS_:
[----:B------:R-:W0:Y:S01]  /*0000*/  LDC R1, c[0x0][0x37c] ;  /* 0x0000df00ff017b82 */ /* 0x000e220000000800 */
[----:B------:R-:W1:Y:S07]  /*0010*/  S2R R5, SR_CTAID.X ;  /* 0x0000000000057919 */ /* 0x000e6e0000002500 */
[----:B------:R-:W2:Y:S01]  /*0020*/  LDC.64 R8, c[0x0][0x388] ;  /* 0x0000e200ff087b82 */ /* 0x000ea20000000a00 */
[----:B------:R-:W1:Y:S01]  /*0030*/  LDCU UR6, c[0x0][0x360] ;  /* 0x00006c00ff0677ac */ /* 0x000e620008000800 */
[----:B------:R-:W1:Y:S01]  /*0040*/  S2R R0, SR_TID.X ;  /* 0x0000000000007919 */ /* 0x000e620000002100 */
[----:B------:R-:W3:Y:S05]  /*0050*/  LDCU.64 UR4, c[0x0][0x358] ;  /* 0x00006b00ff0477ac */ /* 0x000eea0008000a00 */
[----:B------:R-:W4:Y:S08]  /*0060*/  LDC.64 R2, c[0x0][0x380] ;  /* 0x0000e000ff027b82 */ /* 0x000f300000000a00 */
[----:B------:R-:W5:Y:S01]  /*0070*/  LDC.64 R10, c[0x0][0x390] ;  /* 0x0000e400ff0a7b82 */ /* 0x000f620000000a00 */
[----:B-1----:R-:W-:Y:S01]  /*0080*/  IMAD R5, R5, UR6, R0 ;  /* 0x0000000605057c24 */ /* 0x002fe2000f8e0200 */
[----:B------:R-:W-:Y:S01]  /*0090*/  MOV R12, 0x0 ;  /* 0x00000000000c7802 */ /* 0x000fe20000000f00 */
[----:B------:R-:W1:Y:S02]  /*00a0*/  LDCU.64 UR6, c[0x4][0x8] ;  /* 0x01000100ff0677ac */ /* 0x000e640008000a00 */
[----:B--2---:R-:W-:-:S04]  /*00b0*/  IMAD.WIDE R8, R5, 0x4, R8 ;  /* 0x0000000405087825 */ /* 0x004fc800078e0208 */
[C---:B----4-:R-:W-:Y:S02]  /*00c0*/  IMAD.WIDE R2, R5.reuse, 0x4, R2 ;  /* 0x0000000405027825 */ /* 0x050fe400078e0202 */
[----:B---3--:R-:W2:Y:S04]  /*00d0*/  LDG.E R9, desc[UR4][R8.64] ;  /* 0x0000000408097981 */ /* 0x008ea8000c1e1900 */
[----:B------:R-:W2:Y:S01]  /*00e0*/  LDG.E R0, desc[UR4][R2.64] ;  /* 0x0000000402007981 */ /* 0x000ea2000c1e1900 */
[----:B-----5:R-:W-:Y:S01]  /*00f0*/  IMAD.WIDE R10, R5, 0x4, R10 ;  /* 0x00000004050a7825 */ /* 0x020fe200078e020a */
[----:B------:R-:W3:Y:S01]  /*0100*/  LDC.64 R12, c[0x4][R12] ;  /* 0x010000000c0c7b82 */ /* 0x000ee20000000a00 */
[----:B------:R-:W-:Y:S02]  /*0110*/  CS2R R6, SRZ ;  /* 0x0000000000067805 */ /* 0x000fe4000001ff00 */
[----:B-1----:R-:W-:-:S02]  /*0120*/  MOV R4, UR6 ;  /* 0x0000000600047c02 */ /* 0x002fc40008000f00 */
[----:B------:R-:W-:Y:S02]  /*0130*/  MOV R5, UR7 ;  /* 0x0000000700057c02 */ /* 0x000fe40008000f00 */
[----:B--2---:R-:W-:-:S05]  /*0140*/  IADD3 R0, PT, PT, R0, R9, RZ ;  /* 0x0000000900007210 */ /* 0x004fca0007ffe0ff */
[----:B0--3--:R1:W-:Y:S02]  /*0150*/  STG.E desc[UR4][R10.64], R0 ;  /* 0x000000000a007986 */ /* 0x0093e4000c101904 */
[----:B------:R-:W-:-:S07]  /*0160*/  LEPC R20, `(.L_x_0) ;  /* 0x000000001014794e */ /* 0x000fce0000000000 */
[----:B-1----:R-:W-:Y:S05]  /*0170*/  CALL.ABS.NOINC R12 ;  /* 0x000000000c007343 */ /* 0x002fea0003c00000 */
.L_x_0:
[----:B------:R-:W-:Y:S05]  /*0180*/  EXIT ;  /* 0x000000000000794d */ /* 0x000fea0003800000 */
.L_x_1:
[----:B------:R-:W-:-:S00]  /*0190*/  BRA `(.L_x_1) ;  /* 0xfffffffc00fc7947 */ /* 0x000fc0000383ffff */
[----:B------:R-:W-:-:S00]  /*01a0*/  NOP ;  /* 0x0000000000007918 */ /* 0x000fc00000000000 */
        /* <DEDUP_REMOVED lines=13> */
.L_x_2:


//--------------------- .nv.global.init           --------------------------
	.section	.nv.global.init,"aw",@progbits
.nv.global.init:
	.type		$str,@object
	.size		$str,(.L_0 - $str)
$str:
        /*0000*/ 	.byte	0x68, 0x65, 0x6c, 0x6c, 0x6f, 0x20, 0x66, 0x72, 0x6f, 0x6d, 0x20, 0x67, 0x70, 0x75, 0x00
.L_0:


//--------------------- .nv.shared.reserved.0     --------------------------
	.section	.nv.shared.reserved.0,"aw",@nobits
	.weak		__nv_reservedSMEM_offset_0_alias
	.size		__nv_reservedSMEM_offset_0_alias, 0, 64
	.other		__nv_reservedSMEM_offset_0_alias,@"STO_CUDA_RESERVED_SHARED STV_DEFAULT"
__nv_reservedSMEM_offset_0_alias:
	.zero		0
	.zero		64


//--------------------- .nv.constant0._Z10addVectorsPKiS0_PiRS_ --------------------------
	.section	.nv.constant0._Z10addVectorsPKiS0_PiRS_,"a",@progbits
	.sectionflags	@""
	.align	4
.nv.constant0._Z10addVectorsPKiS0_PiRS_:
	.zero		928


//--------------------- SYMBOLS --------------------------

	.type		.nv.reservedSmem.offset0,@object
	.size		.nv.reservedSmem.offset0,0x4
	.type		vprintf,@function
